	.headerflags	@"EF_CUDA_TEXMODE_UNIFIED EF_CUDA_64BIT_ADDRESS EF_CUDA_SM89 EF_CUDA_VIRTUAL_SM(EF_CUDA_SM89)"
	.elftype	@"ET_EXEC"


//--------------------- .nv.info                  --------------------------
	.section	.nv.info,"",@"SHT_CUDA_INFO"
	.align	4


	//----- nvinfo : EIATTR_REGCOUNT
	.align		4
        /*0000*/ 	.byte	0x04, 0x2f
        /*0002*/ 	.short	(.L_1 - .L_0)
	.align		4
.L_0:
        /*0004*/ 	.word	index@(triton_per_fused_add_expand_mul_neg_pow_select_sum_unsqueeze_33)
        /*0008*/ 	.word	0x00000013


	//----- nvinfo : EIATTR_FRAME_SIZE
	.align		4
.L_1:
        /*000c*/ 	.byte	0x04, 0x11
        /*000e*/ 	.short	(.L_3 - .L_2)
	.align		4
.L_2:
        /*0010*/ 	.word	index@(triton_per_fused_add_expand_mul_neg_pow_select_sum_unsqueeze_33)
        /*0014*/ 	.word	0x00000000


	//----- nvinfo : EIATTR_MIN_STACK_SIZE
	.align		4
.L_3:
        /*0018*/ 	.byte	0x04, 0x12
        /*001a*/ 	.short	(.L_5 - .L_4)
	.align		4
.L_4:
        /*001c*/ 	.word	index@(triton_per_fused_add_expand_mul_neg_pow_select_sum_unsqueeze_33)
        /*0020*/ 	.word	0x00000000
.L_5:


//--------------------- .nv.info.triton_per_fused_add_expand_mul_neg_pow_select_sum_unsqueeze_33 --------------------------
	.section	.nv.info.triton_per_fused_add_expand_mul_neg_pow_select_sum_unsqueeze_33,"",@"SHT_CUDA_INFO"
	.sectionflags	@""
	.align	4


	//----- nvinfo : EIATTR_CUDA_API_VERSION
	.align		4
        /*0000*/ 	.byte	0x04, 0x37
        /*0002*/ 	.short	(.L_7 - .L_6)
.L_6:
        /*0004*/ 	.word	0x00000080


	//----- nvinfo : EIATTR_PARAM_CBANK
	.align		4
.L_7:
        /*0008*/ 	.byte	0x04, 0x0a
        /*000a*/ 	.short	(.L_9 - .L_8)
	.align		4
.L_8:
        /*000c*/ 	.word	index@(.nv.constant0.triton_per_fused_add_expand_mul_neg_pow_select_sum_unsqueeze_33)
        /*0010*/ 	.short	0x0160
        /*0012*/ 	.short	0x0030


	//----- nvinfo : EIATTR_CBANK_PARAM_SIZE
	.align		4
.L_9:
        /*0014*/ 	.byte	0x03, 0x19
        /*0016*/ 	.short	0x0030


	//----- nvinfo : EIATTR_KPARAM_INFO
	.align		4
        /*0018*/ 	.byte	0x04, 0x17
        /*001a*/ 	.short	(.L_11 - .L_10)
.L_10:
        /*001c*/ 	.word	0x00000000
        /*0020*/ 	.short	0x0005
        /*0022*/ 	.short	0x0028
        /*0024*/ 	.byte	0x00, 0xf4, 0x21, 0x00


	//----- nvinfo : EIATTR_KPARAM_INFO
	.align		4
.L_11:
        /*0028*/ 	.byte	0x04, 0x17
        /*002a*/ 	.short	(.L_13 - .L_12)
.L_12:
        /*002c*/ 	.word	0x00000000
        /*0030*/ 	.short	0x0004
        /*0032*/ 	.short	0x0020
        /*0034*/ 	.byte	0x00, 0xf0, 0x11, 0x00


	//----- nvinfo : EIATTR_KPARAM_INFO
	.align		4
.L_13:
        /*0038*/ 	.byte	0x04, 0x17
        /*003a*/ 	.short	(.L_15 - .L_14)
.L_14:
        /*003c*/ 	.word	0x00000000
        /*0040*/ 	.short	0x0003
        /*0042*/ 	.short	0x0018
        /*0044*/ 	.byte	0x00, 0xf4, 0x21, 0x00


	//----- nvinfo : EIATTR_KPARAM_INFO
	.align		4
.L_15:
        /*0048*/ 	.byte	0x04, 0x17
        /*004a*/ 	.short	(.L_17 - .L_16)
.L_16:
        /*004c*/ 	.word	0x00000000
        /*0050*/ 	.short	0x0002
        /*0052*/ 	.short	0x0010
        /*0054*/ 	.byte	0x00, 0xf4, 0x21, 0x00


	//----- nvinfo : EIATTR_KPARAM_INFO
	.align		4
.L_17:
        /*0058*/ 	.byte	0x04, 0x17
        /*005a*/ 	.short	(.L_19 - .L_18)
.L_18:
        /*005c*/ 	.word	0x00000000
        /*0060*/ 	.short	0x0001
        /*0062*/ 	.short	0x0008
        /*0064*/ 	.byte	0x00, 0xf4, 0x21, 0x00


	//----- nvinfo : EIATTR_KPARAM_INFO
	.align		4
.L_19:
        /*0068*/ 	.byte	0x04, 0x17
        /*006a*/ 	.short	(.L_21 - .L_20)
.L_20:
        /*006c*/ 	.word	0x00000000
        /*0070*/ 	.short	0x0000
        /*0072*/ 	.short	0x0000
        /*0074*/ 	.byte	0x00, 0xf4, 0x21, 0x00


	//----- nvinfo : EIATTR_MAXREG_COUNT
	.align		4
.L_21:
        /*0078*/ 	.byte	0x03, 0x1b
        /*007a*/ 	.short	0x00ff


	//----- nvinfo : EIATTR_COOP_GROUP_MASK_REGIDS
	.align		4
        /*007c*/ 	.byte	0x04, 0x29
        /*007e*/ 	.short	(.L_23 - .L_22)


	//   ....[0]....
.L_22:
        /*0080*/ 	.word	0xffffffff


	//   ....[1]....
        /*0084*/ 	.word	0xffffffff


	//   ....[2]....
        /*0088*/ 	.word	0xffffffff


	//   ....[3]....
        /*008c*/ 	.word	0xffffffff


	//   ....[4]....
        /*0090*/ 	.word	0xffffffff


	//   ....[5]....
        /*0094*/ 	.word	0xffffffff


	//----- nvinfo : EIATTR_COOP_GROUP_INSTR_OFFSETS
	.align		4
.L_23:
        /*0098*/ 	.byte	0x04, 0x28
        /*009a*/ 	.short	(.L_25 - .L_24)


	//   ....[0]....
.L_24:
        /*009c*/ 	.word	0x00000110


	//   ....[1]....
        /*00a0*/ 	.word	0x00000130


	//   ....[2]....
        /*00a4*/ 	.word	0x00000150


	//   ....[3]....
        /*00a8*/ 	.word	0x00000170


	//   ....[4]....
        /*00ac*/ 	.word	0x00000190


	//   ....[5]....
        /*00b0*/ 	.word	0x00000230


	//----- nvinfo : EIATTR_EXIT_INSTR_OFFSETS
	.align		4
.L_25:
        /*00b4*/ 	.byte	0x04, 0x1c
        /*00b6*/ 	.short	(.L_27 - .L_26)


	//   ....[0]....
.L_26:
        /*00b8*/ 	.word	0x00000300


	//----- nvinfo : EIATTR_REQNTID
	.align		4
.L_27:
        /*00bc*/ 	.byte	0x04, 0x10
        /*00be*/ 	.short	(.L_29 - .L_28)
.L_28:
        /*00c0*/ 	.word	0x00000040
        /*00c4*/ 	.word	0x00000001
        /*00c8*/ 	.word	0x00000001
.L_29:


//--------------------- .nv.callgraph             --------------------------
	.section	.nv.callgraph,"",@"SHT_CUDA_CALLGRAPH"
	.align	4
	.sectionentsize	8
	.align		4
        /*0000*/ 	.word	0x00000000
	.align		4
        /*0004*/ 	.word	0xffffffff
	.align		4
        /*0008*/ 	.word	0x00000000
	.align		4
        /*000c*/ 	.word	0xfffffffe
	.align		4
        /*0010*/ 	.word	0x00000000
	.align		4
        /*0014*/ 	.word	0xfffffffd
	.align		4
        /*0018*/ 	.word	0x00000000
	.align		4
        /*001c*/ 	.word	0xfffffffc


//--------------------- .nv.rel.action            --------------------------
	.section	.nv.rel.action,"",@"SHT_CUDA_RELOCINFO"
	.align	8
	.sectionentsize	8
        /*0000*/ 	.byte	0x73, 0x00, 0x00, 0x00, 0x00, 0x00, 0x00, 0x00, 0x00, 0x00, 0x00, 0x11, 0x25, 0x00, 0x05, 0x36


//--------------------- .nv.constant0.triton_per_fused_add_expand_mul_neg_pow_select_sum_unsqueeze_33 --------------------------
	.section	.nv.constant0.triton_per_fused_add_expand_mul_neg_pow_select_sum_unsqueeze_33,"a",@progbits
	.sectionflags	@""
	.align	4
.nv.constant0.triton_per_fused_add_expand_mul_neg_pow_select_sum_unsqueeze_33:
	.zero		400


//--------------------- .text.triton_per_fused_add_expand_mul_neg_pow_select_sum_unsqueeze_33 --------------------------
	.section	.text.triton_per_fused_add_expand_mul_neg_pow_select_sum_unsqueeze_33,"ax",@progbits
	.sectionflags	@"SHF_BARRIERS=1"
	.sectioninfo	@"SHI_REGISTERS=19"
	.align	128
        .global         triton_per_fused_add_expand_mul_neg_pow_select_sum_unsqueeze_33
        .type           triton_per_fused_add_expand_mul_neg_pow_select_sum_unsqueeze_33,@function
        .size           triton_per_fused_add_expand_mul_neg_pow_select_sum_unsqueeze_33,(.L_x_1 - triton_per_fused_add_expand_mul_neg_pow_select_sum_unsqueeze_33)
        .other          triton_per_fused_add_expand_mul_neg_pow_select_sum_unsqueeze_33,@"STO_CUDA_ENTRY STV_DEFAULT"
triton_per_fused_add_expand_mul_neg_pow_select_sum_unsqueeze_33:
.text.triton_per_fused_add_expand_mul_neg_pow_select_sum_unsqueeze_33:
[----:B------:R-:W-:Y:S02]  /*0000*/  MOV R1, c[0x0][0x28] ;  /* 0x00000a0000017a02 */ /* 0x000fe40000000f00 */
[----:B------:R-:W0:Y:S01]  /*0010*/  S2R R16, SR_TID.X ;  /* 0x0000000000107919 */ /* 0x000e220000002100 */
[----:B------:R-:W-:Y:S01]  /*0020*/  MOV R3, 0x4 ;  /* 0x0000000400037802 */ /* 0x000fe20000000f00 */
[----:B------:R-:W-:Y:S01]  /*0030*/  ULDC.64 UR4, c[0x0][0x118] ;  /* 0x0000460000047ab9 */ /* 0x000fe20000000a00 */
[----:B0-----:R-:W-:-:S05]  /*0040*/  LOP3.LUT R2, R16, 0x3f, RZ, 0xc0, !PT ;  /* 0x0000003f10027812 */ /* 0x001fca00078ec0ff */
[----:B------:R-:W-:-:S04]  /*0050*/  IMAD.WIDE.U32 R4, R2, R3, c[0x0][0x168] ;  /* 0x00005a0002047625 */ /* 0x000fc800078e0003 */
[CC--:B------:R-:W-:Y:S02]  /*0060*/  IMAD.WIDE.U32 R6, R2.reuse, R3.reuse, c[0x0][0x170] ;  /* 0x00005c0002067625 */ /* 0x0c0fe400078e0003 */
[----:B------:R-:W2:Y:S04]  /*0070*/  LDG.E R4, [R4.64] ;  /* 0x0000000404047981 */ /* 0x000ea8000c1e1900 */
[----:B------:R-:W2:Y:S01]  /*0080*/  LDG.E R7, [R6.64+0xd00] ;  /* 0x000d000406077981 */ /* 0x000ea2000c1e1900 */
[----:B------:R-:W-:Y:S01]  /*0090*/  MOV R8, c[0x0][0x178] ;  /* 0x00005e0000087a02 */ /* 0x000fe20000000f00 */
[----:B------:R-:W-:Y:S01]  /*00a0*/  IMAD.WIDE.U32 R2, R2, R3, c[0x0][0x160] ;  /* 0x0000580002027625 */ /* 0x000fe200078e0003 */
[----:B------:R-:W-:-:S04]  /*00b0*/  MOV R9, c[0x0][0x17c] ;  /* 0x00005f0000097a02 */ /* 0x000fc80000000f00 */
[----:B------:R-:W3:Y:S04]  /*00c0*/  LDG.E R11, [R2.64] ;  /* 0x00000004020b7981 */ /* 0x000ee8000c1e1900 */
[----:B------:R0:W4:Y:S01]  /*00d0*/  LDG.E R8, [R8.64] ;  /* 0x0000000408087981 */ /* 0x000122000c1e1900 */
[C---:B------:R-:W-:Y:S02]  /*00e0*/  LOP3.LUT P0, RZ, R16.reuse, 0x1f, RZ, 0xc0, !PT ;  /* 0x0000001f10ff7812 */ /* 0x040fe4000780c0ff */
[----:B------:R-:W-:Y:S01]  /*00f0*/  ISETP.GE.AND P1, PT, R16, 0x2, PT ;  /* 0x000000021000780c */ /* 0x000fe20003f26270 */
[----:B--2---:R-:W-:-:S05]  /*0100*/  FMUL R0, R4, R7 ;  /* 0x0000000704007220 */ /* 0x004fca0000400000 */
[----:B------:R-:W1:Y:S02]  /*0110*/  SHFL.BFLY PT, R13, R0, 0x10, 0x1f ;  /* 0x0e001f00000d7f89 */ /* 0x000e6400000e0000 */
[----:B-1----:R-:W-:-:S05]  /*0120*/  FFMA R13, R4, R7, R13 ;  /* 0x00000007040d7223 */ /* 0x002fca000000000d */
[----:B------:R-:W1:Y:S02]  /*0130*/  SHFL.BFLY PT, R10, R13, 0x8, 0x1f ;  /* 0x0d001f000d0a7f89 */ /* 0x000e6400000e0000 */
[----:B-1----:R-:W-:-:S05]  /*0140*/  FADD R10, R13, R10 ;  /* 0x0000000a0d0a7221 */ /* 0x002fca0000000000 */
[----:B------:R-:W1:Y:S02]  /*0150*/  SHFL.BFLY PT, R5, R10, 0x4, 0x1f ;  /* 0x0c801f000a057f89 */ /* 0x000e6400000e0000 */
[----:B-1----:R-:W-:-:S05]  /*0160*/  FADD R5, R10, R5 ;  /* 0x000000050a057221 */ /* 0x002fca0000000000 */
[----:B------:R-:W1:Y:S02]  /*0170*/  SHFL.BFLY PT, R6, R5, 0x2, 0x1f ;  /* 0x0c401f0005067f89 */ /* 0x000e6400000e0000 */
[----:B-1----:R-:W-:-:S05]  /*0180*/  FADD R6, R5, R6 ;  /* 0x0000000605067221 */ /* 0x002fca0000000000 */
[----:B0-----:R-:W0:Y:S01]  /*0190*/  SHFL.BFLY PT, R9, R6, 0x1, 0x1f ;  /* 0x0c201f0006097f89 */ /* 0x001e2200000e0000 */
[----:B------:R-:W-:-:S04]  /*01a0*/  SHF.R.U32.HI R0, RZ, 0x3, R16 ;  /* 0x00000003ff007819 */ /* 0x000fc80000011610 */
[----:B------:R-:W-:Y:S01]  /*01b0*/  LOP3.LUT R12, R0, 0x4, RZ, 0xc0, !PT ;  /* 0x00000004000c7812 */ /* 0x000fe200078ec0ff */
[----:B0-----:R-:W-:-:S05]  /*01c0*/  FADD R9, R6, R9 ;  /* 0x0000000906097221 */ /* 0x001fca0000000000 */
[----:B------:R-:W-:Y:S04]  /*01d0*/  @!P0 STS [R12], R9 ;  /* 0x000000090c008388 */ /* 0x000fe80000000800 */
[----:B------:R-:W-:Y:S06]  /*01e0*/  BAR.SYNC.DEFER_BLOCKING 0x0 ;  /* 0x0000000000007b1d */ /* 0x000fec0000010000 */
[----:B------:R-:W0:Y:S01]  /*01f0*/  @!P1 LDS R14, [R16.X4] ;  /* 0x00000000100e9984 */ /* 0x000e220000004800 */
[----:B------:R-:W-:-:S04]  /*0200*/  LOP3.LUT R0, R16, 0x1, RZ, 0xc0, !PT ;  /* 0x0000000110007812 */ /* 0x000fc800078ec0ff */
[----:B------:R-:W-:-:S04]  /*0210*/  ISETP.NE.U32.AND P0, PT, R0, 0x1, PT ;  /* 0x000000010000780c */ /* 0x000fc80003f05070 */
[----:B------:R-:W-:Y:S01]  /*0220*/  ISETP.LT.AND P0, PT, R16, 0x2, P0 ;  /* 0x000000021000780c */ /* 0x000fe20000701270 */
[----:B0-----:R-:W0:Y:S02]  /*0230*/  SHFL.BFLY PT, R5, R14, 0x1, 0x1f ;  /* 0x0c201f000e057f89 */ /* 0x001e2400000e0000 */
[----:B0-----:R-:W-:-:S10]  /*0240*/  FADD R5, R14, R5 ;  /* 0x000000050e057221 */ /* 0x001fd40000000000 */
[----:B------:R-:W-:Y:S04]  /*0250*/  @P0 STS [R16.X4], R5 ;  /* 0x0000000510000388 */ /* 0x000fe80000004800 */
[----:B------:R-:W-:Y:S06]  /*0260*/  BAR.SYNC.DEFER_BLOCKING 0x0 ;  /* 0x0000000000007b1d */ /* 0x000fec0000010000 */
[----:B------:R-:W0:Y:S01]  /*0270*/  LDS R0, [RZ] ;  /* 0x00000000ff007984 */ /* 0x000e220000000800 */
[C---:B----4-:R-:W-:Y:S01]  /*0280*/  FADD R6, R8.reuse, R8 ;  /* 0x0000000808067221 */ /* 0x050fe20000000000 */
[----:B------:R-:W-:Y:S01]  /*0290*/  FMUL R9, R8, R8 ;  /* 0x0000000808097220 */ /* 0x000fe20000400000 */
[----:B------:R-:W-:-:S02]  /*02a0*/  FADD R7, R7, R7 ;  /* 0x0000000707077221 */ /* 0x000fc40000000000 */
[----:B---3--:R-:W-:Y:S01]  /*02b0*/  FFMA R6, R4, R6, R11 ;  /* 0x0000000604067223 */ /* 0x008fe2000000000b */
[----:B0-----:R-:W-:-:S04]  /*02c0*/  FFMA R0, R0, -2, RZ ;  /* 0xc000000000007823 */ /* 0x001fc800000000ff */
[----:B------:R-:W-:-:S04]  /*02d0*/  FMUL R9, R0, R9 ;  /* 0x0000000900097220 */ /* 0x000fc80000400000 */
[----:B------:R-:W-:-:S05]  /*02e0*/  FFMA R7, R9, R7, R6 ;  /* 0x0000000709077223 */ /* 0x000fca0000000006 */
[----:B------:R-:W-:Y:S01]  /*02f0*/  STG.E [R2.64], R7 ;  /* 0x0000000702007986 */ /* 0x000fe2000c101904 */
[----:B------:R-:W-:Y:S05]  /*0300*/  EXIT ;  /* 0x000000000000794d */ /* 0x000fea0003800000 */
.L_x_0:
[----:B------:R-:W-:-:S00]  /*0310*/  BRA `(.L_x_0) ;  /* 0xfffffff000007947 */ /* 0x000fc0000383ffff */
[----:B------:R-:W-:-:S00]  /*0320*/  NOP ;  /* 0x0000000000007918 */ /* 0x000fc00000000000 */
        /* <DEDUP_REMOVED lines=13> */
.L_x_1:


//--------------------- .nv.shared.triton_per_fused_add_expand_mul_neg_pow_select_sum_unsqueeze_33 --------------------------
	.section	.nv.shared.triton_per_fused_add_expand_mul_neg_pow_select_sum_unsqueeze_33,"aw",@nobits
	.sectionflags	@""
	.align	16
